	.headerflags	@"EF_CUDA_TEXMODE_UNIFIED EF_CUDA_64BIT_ADDRESS EF_CUDA_ACCELERATORS EF_CUDA_SM90 EF_CUDA_VIRTUAL_SM(EF_CUDA_SM90)"
	.elftype	@"ET_EXEC"


//--------------------- .nv.info                  --------------------------
	.section	.nv.info,"",@"SHT_CUDA_INFO"
	.align	4


	//----- nvinfo : EIATTR_REGCOUNT
	.align		4
        /*0000*/ 	.byte	0x04, 0x2f
        /*0002*/ 	.short	(.L_1 - .L_0)
	.align		4
.L_0:
        /*0004*/ 	.word	index@(triton_poi_fused_add_convolution_3)
        /*0008*/ 	.word	0x0000000e


	//----- nvinfo : EIATTR_MIN_STACK_SIZE
	.align		4
.L_1:
        /*000c*/ 	.byte	0x04, 0x12
        /*000e*/ 	.short	(.L_3 - .L_2)
	.align		4
.L_2:
        /*0010*/ 	.word	index@(triton_poi_fused_add_convolution_3)
        /*0014*/ 	.word	0x00000000


	//----- nvinfo : EIATTR_FRAME_SIZE
	.align		4
.L_3:
        /*0018*/ 	.byte	0x04, 0x11
        /*001a*/ 	.short	(.L_5 - .L_4)
	.align		4
.L_4:
        /*001c*/ 	.word	index@(triton_poi_fused_add_convolution_3)
        /*0020*/ 	.word	0x00000000


	//----- nvinfo : EIATTR_MIN_STACK_SIZE
	.align		4
.L_5:
        /*0024*/ 	.byte	0x04, 0x12
        /*0026*/ 	.short	(.L_7 - .L_6)
	.align		4
.L_6:
        /*0028*/ 	.word	index@(triton_poi_fused_add_convolution_3)
        /*002c*/ 	.word	0x00000000
.L_7:


//--------------------- .nv.info.triton_poi_fused_add_convolution_3 --------------------------
	.section	.nv.info.triton_poi_fused_add_convolution_3,"",@"SHT_CUDA_INFO"
	.sectionflags	@""
	.align	4


	//----- nvinfo : EIATTR_CUDA_API_VERSION
	.align		4
        /*0000*/ 	.byte	0x04, 0x37
        /*0002*/ 	.short	(.L_9 - .L_8)
.L_8:
        /*0004*/ 	.word	0x0000007c


	//----- nvinfo : EIATTR_KPARAM_INFO
	.align		4
.L_9:
        /*0008*/ 	.byte	0x04, 0x17
        /*000a*/ 	.short	(.L_11 - .L_10)
.L_10:
        /*000c*/ 	.word	0x00000000
        /*0010*/ 	.short	0x0003
        /*0012*/ 	.short	0x0018
        /*0014*/ 	.byte	0x00, 0xf0, 0x11, 0x00


	//----- nvinfo : EIATTR_KPARAM_INFO
	.align		4
.L_11:
        /*0018*/ 	.byte	0x04, 0x17
        /*001a*/ 	.short	(.L_13 - .L_12)
.L_12:
        /*001c*/ 	.word	0x00000000
        /*0020*/ 	.short	0x0002
        /*0022*/ 	.short	0x0010
        /*0024*/ 	.byte	0x00, 0xf4, 0x21, 0x00


	//----- nvinfo : EIATTR_KPARAM_INFO
	.align		4
.L_13:
        /*0028*/ 	.byte	0x04, 0x17
        /*002a*/ 	.short	(.L_15 - .L_14)
.L_14:
        /*002c*/ 	.word	0x00000000
        /*0030*/ 	.short	0x0001
        /*0032*/ 	.short	0x0008
        /*0034*/ 	.byte	0x00, 0xf4, 0x21, 0x00


	//----- nvinfo : EIATTR_KPARAM_INFO
	.align		4
.L_15:
        /*0038*/ 	.byte	0x04, 0x17
        /*003a*/ 	.short	(.L_17 - .L_16)
.L_16:
        /*003c*/ 	.word	0x00000000
        /*0040*/ 	.short	0x0000
        /*0042*/ 	.short	0x0000
        /*0044*/ 	.byte	0x00, 0xf4, 0x21, 0x00


	//----- nvinfo : EIATTR_SPARSE_MMA_MASK
	.align		4
.L_17:
        /*0048*/ 	.byte	0x03, 0x50
        /*004a*/ 	.short	0x0000


	//----- nvinfo : EIATTR_MAXREG_COUNT
	.align		4
        /*004c*/ 	.byte	0x03, 0x1b
        /*004e*/ 	.short	0x00ff


	//----- nvinfo : EIATTR_EXIT_INSTR_OFFSETS
	.align		4
        /*0050*/ 	.byte	0x04, 0x1c
        /*0052*/ 	.short	(.L_19 - .L_18)


	//   ....[0]....
.L_18:
        /*0054*/ 	.word	0x00000190


	//----- nvinfo : EIATTR_REQNTID
	.align		4
.L_19:
        /*0058*/ 	.byte	0x04, 0x10
        /*005a*/ 	.short	(.L_21 - .L_20)
.L_20:
        /*005c*/ 	.word	0x00000080
        /*0060*/ 	.word	0x00000001
        /*0064*/ 	.word	0x00000001


	//----- nvinfo : EIATTR_CBANK_PARAM_SIZE
	.align		4
.L_21:
        /*0068*/ 	.byte	0x03, 0x19
        /*006a*/ 	.short	0x001c


	//----- nvinfo : EIATTR_PARAM_CBANK
	.align		4
        /*006c*/ 	.byte	0x04, 0x0a
        /*006e*/ 	.short	(.L_23 - .L_22)
	.align		4
.L_22:
        /*0070*/ 	.word	index@(.nv.constant0.triton_poi_fused_add_convolution_3)
        /*0074*/ 	.short	0x0210
        /*0076*/ 	.short	0x001c


	//----- nvinfo : EIATTR_SW_WAR
	.align		4
.L_23:
        /*0078*/ 	.byte	0x04, 0x36
        /*007a*/ 	.short	(.L_25 - .L_24)
.L_24:
        /*007c*/ 	.word	0x00000008
.L_25:


//--------------------- .nv.callgraph             --------------------------
	.section	.nv.callgraph,"",@"SHT_CUDA_CALLGRAPH"
	.align	4
	.sectionentsize	8
	.align		4
        /*0000*/ 	.word	0x00000000
	.align		4
        /*0004*/ 	.word	0xffffffff
	.align		4
        /*0008*/ 	.word	0x00000000
	.align		4
        /*000c*/ 	.word	0xfffffffe
	.align		4
        /*0010*/ 	.word	0x00000000
	.align		4
        /*0014*/ 	.word	0xfffffffd
	.align		4
        /*0018*/ 	.word	0x00000000
	.align		4
        /*001c*/ 	.word	0xfffffffc


//--------------------- .text.triton_poi_fused_add_convolution_3 --------------------------
	.section	.text.triton_poi_fused_add_convolution_3,"ax",@progbits
	.align	128
        .global         triton_poi_fused_add_convolution_3
        .type           triton_poi_fused_add_convolution_3,@function
        .size           triton_poi_fused_add_convolution_3,(.L_x_1 - triton_poi_fused_add_convolution_3)
        .other          triton_poi_fused_add_convolution_3,@"STO_CUDA_ENTRY STV_DEFAULT"
triton_poi_fused_add_convolution_3:
.text.triton_poi_fused_add_convolution_3:
[----:B------:R-:W-:Y:S01]  /*0000*/  LDC R1, c[0x0][0x28] ;  /* 0x00000a00ff017b82 */ /* 0x000fe20000000800 */
[----:B------:R-:W1:Y:S07]  /*0010*/  S2R R0, SR_TID.X ;  /* 0x0000000000007919 */ /* 0x000e6e0000002100 */
[----:B------:R-:W2:Y:S01]  /*0020*/  LDC.64 R4, c[0x0][0x218] ;  /* 0x00008600ff047b82 */ /* 0x000ea20000000a00 */
[----:B------:R-:W-:Y:S01]  /*0030*/  ULDC.64 UR4, c[0x0][0x208] ;  /* 0x0000820000047ab9 */ /* 0x000fe20000000a00 */
[----:B------:R-:W3:Y:S06]  /*0040*/  S2R R9, SR_CTAID.X ;  /* 0x0000000000097919 */ /* 0x000eec0000002500 */
[----:B------:R-:W4:Y:S01]  /*0050*/  LDC.64 R6, c[0x0][0x220] ;  /* 0x00008800ff067b82 */ /* 0x000f220000000a00 */
[----:B-1----:R-:W-:-:S02]  /*0060*/  LOP3.LUT R0, R0, 0x7f, RZ, 0xc0, !PT ;  /* 0x0000007f00007812 */ /* 0x002fc400078ec0ff */
[----:B---3--:R-:W-:-:S03]  /*0070*/  SHF.R.S32.HI R2, RZ, 0x18, R9 ;  /* 0x00000018ff027819 */ /* 0x008fc60000011409 */
[----:B------:R-:W-:Y:S01]  /*0080*/  IMAD R9, R9, 0x80, R0 ;  /* 0x0000008009097824 */ /* 0x000fe200078e0200 */
[----:B------:R-:W-:-:S03]  /*0090*/  SGXT R0, R2, 0x1 ;  /* 0x000000010200781a */ /* 0x000fc60000000200 */
[----:B--2---:R-:W-:Y:S01]  /*00a0*/  IMAD.WIDE R4, R9, 0x4, R4 ;  /* 0x0000000409047825 */ /* 0x004fe200078e0204 */
[----:B------:R-:W1:Y:S01]  /*00b0*/  LDC.64 R2, c[0x0][0x210] ;  /* 0x00008400ff027b82 */ /* 0x000e620000000a00 */
[----:B------:R-:W-:-:S04]  /*00c0*/  LEA.HI R0, R0, R9, RZ, 0x8 ;  /* 0x0000000900007211 */ /* 0x000fc800078f40ff */
[----:B------:R-:W2:Y:S01]  /*00d0*/  LDG.E R4, desc[UR4][R4.64] ;  /* 0x0000000404047981 */ /* 0x000ea2000c1e1900 */
[----:B------:R-:W-:-:S04]  /*00e0*/  SHF.R.S32.HI R0, RZ, 0x8, R0 ;  /* 0x00000008ff007819 */ /* 0x000fc80000011400 */
[----:B------:R-:W-:-:S04]  /*00f0*/  LEA.HI R8, R0, R0, RZ, 0x2 ;  /* 0x0000000000087211 */ /* 0x000fc800078f10ff */
[----:B------:R-:W-:-:S05]  /*0100*/  LOP3.LUT R11, R8, 0xfffffffc, RZ, 0xc0, !PT ;  /* 0xfffffffc080b7812 */ /* 0x000fca00078ec0ff */
[----:B------:R-:W-:-:S04]  /*0110*/  IMAD.IADD R11, R0, 0x1, -R11 ;  /* 0x00000001000b7824 */ /* 0x000fc800078e0a0b */
[----:B----4-:R-:W-:-:S04]  /*0120*/  IMAD.WIDE R6, R11, 0x4, R6 ;  /* 0x000000040b067825 */ /* 0x010fc800078e0206 */
[----:B-1----:R-:W-:Y:S02]  /*0130*/  IMAD.WIDE R2, R9, 0x4, R2 ;  /* 0x0000000409027825 */ /* 0x002fe400078e0202 */
[----:B------:R-:W2:Y:S04]  /*0140*/  LDG.E.EL R7, desc[UR4][R6.64] ;  /* 0x0000000406077981 */ /* 0x000ea8000c2e1900 */
[----:B------:R-:W3:Y:S01]  /*0150*/  LDG.E R0, desc[UR4][R2.64] ;  /* 0x0000000402007981 */ /* 0x000ee2000c1e1900 */
[----:B--2---:R-:W-:-:S04]  /*0160*/  FADD R9, R4, R7 ;  /* 0x0000000704097221 */ /* 0x004fc80000000000 */
[----:B---3--:R-:W-:-:S05]  /*0170*/  FADD R9, R0, R9 ;  /* 0x0000000900097221 */ /* 0x008fca0000000000 */
[----:B------:R-:W-:Y:S01]  /*0180*/  STG.E desc[UR4][R2.64], R9 ;  /* 0x0000000902007986 */ /* 0x000fe2000c101904 */
[----:B------:R-:W-:Y:S05]  /*0190*/  EXIT ;  /* 0x000000000000794d */ /* 0x000fea0003800000 */
.L_x_0:
[----:B------:R-:W-:-:S00]  /*01a0*/  BRA `(.L_x_0) ;  /* 0xfffffffc00fc7947 */ /* 0x000fc0000383ffff */
[----:B------:R-:W-:-:S00]  /*01b0*/  NOP ;  /* 0x0000000000007918 */ /* 0x000fc00000000000 */
        /* <DEDUP_REMOVED lines=12> */
.L_x_1:


//--------------------- .nv.constant0.triton_poi_fused_add_convolution_3 --------------------------
	.section	.nv.constant0.triton_poi_fused_add_convolution_3,"a",@progbits
	.sectionflags	@""
	.align	4
.nv.constant0.triton_poi_fused_add_convolution_3:
	.zero		556
